//
// Generated by NVIDIA NVVM Compiler
//
// Compiler Build ID: CL-36424714
// Cuda compilation tools, release 13.0, V13.0.88
// Based on NVVM 20.0.0
//

.version 9.0
.target sm_100
.address_size 64

	// .globl	_Z16cuda_saxpy_mat_1ifPfS_

.visible .entry _Z16cuda_saxpy_mat_1ifPfS_(
	.param .u32 _Z16cuda_saxpy_mat_1ifPfS__param_0,
	.param .f32 _Z16cuda_saxpy_mat_1ifPfS__param_1,
	.param .u64 .ptr .align 1 _Z16cuda_saxpy_mat_1ifPfS__param_2,
	.param .u64 .ptr .align 1 _Z16cuda_saxpy_mat_1ifPfS__param_3
)
{
	.reg .pred 	%p<2>;
	.reg .b32 	%r<7>;
	.reg .b32 	%f<5>;
	.reg .b64 	%rd<8>;

	ld.param.u32 	%r2, [_Z16cuda_saxpy_mat_1ifPfS__param_0];
	ld.param.f32 	%f1, [_Z16cuda_saxpy_mat_1ifPfS__param_1];
	ld.param.u64 	%rd1, [_Z16cuda_saxpy_mat_1ifPfS__param_2];
	ld.param.u64 	%rd2, [_Z16cuda_saxpy_mat_1ifPfS__param_3];
	mov.u32 	%r3, %ctaid.x;
	mov.u32 	%r4, %ntid.x;
	mov.u32 	%r5, %tid.x;
	mad.lo.s32 	%r1, %r3, %r4, %r5;
	mul.lo.s32 	%r6, %r2, %r2;
	setp.ge.s32 	%p1, %r1, %r6;
	@%p1 bra 	$L__BB0_2;
	cvta.to.global.u64 	%rd3, %rd1;
	cvta.to.global.u64 	%rd4, %rd2;
	mul.wide.s32 	%rd5, %r1, 4;
	add.s64 	%rd6, %rd3, %rd5;
	ld.global.f32 	%f2, [%rd6];
	add.s64 	%rd7, %rd4, %rd5;
	ld.global.f32 	%f3, [%rd7];
	fma.rn.f32 	%f4, %f1, %f2, %f3;
	st.global.f32 	[%rd7], %f4;
$L__BB0_2:
	ret;

}


// ===== COMPILED SASS (sm_100) =====

	.target	sm_100

	.elftype	@"ET_EXEC"


//--------------------- .note.nv.tkinfo           --------------------------
	.section	.note.nv.tkinfo,"",@"SHT_NOTE"
	.sectionflags	@"SHF_NOTE_NV_TKINFO"
	.tkinfo
        /*0018*/ 	.word	0x00000002
        /*0030*/ 	.string	""
        /*0030*/ 	.string	"ptxas"
        /*0030*/ 	.string	"Cuda compilation tools, release 13.0, V13.0.88"
        /*0030*/ 	.string	"Build cuda_13.0.r13.0/compiler.36424714_0"
        /*0030*/ 	.string	"-arch sm_100 -m 64 "



//--------------------- .note.nv.cuinfo           --------------------------
	.section	.note.nv.cuinfo,"",@"SHT_NOTE"
	.sectionflags	@"SHF_NOTE_NV_CUINFO"
        /*0018*/ 	.short	0x0002
        /*001a*/ 	.short	0x0064
        /*001c*/ 	.short	0x0082
	.zero		2


//--------------------- .nv.info                  --------------------------
	.section	.nv.info,"",@"SHT_CUDA_INFO"
	.align	4


	//----- nvinfo : EIATTR_REGCOUNT
	.align		4
        /*0000*/ 	.byte	0x04, 0x2f
        /*0002*/ 	.short	(.L_1 - .L_0)
	.align		4
.L_0:
        /*0004*/ 	.word	index@(_Z16cuda_saxpy_mat_1ifPfS_)
        /*0008*/ 	.word	0x0000000a


	//----- nvinfo : EIATTR_FRAME_SIZE
	.align		4
.L_1:
        /*000c*/ 	.byte	0x04, 0x11
        /*000e*/ 	.short	(.L_3 - .L_2)
	.align		4
.L_2:
        /*0010*/ 	.word	index@(_Z16cuda_saxpy_mat_1ifPfS_)
        /*0014*/ 	.word	0x00000000


	//----- nvinfo : EIATTR_MIN_STACK_SIZE
	.align		4
.L_3:
        /*0018*/ 	.byte	0x04, 0x12
        /*001a*/ 	.short	(.L_5 - .L_4)
	.align		4
.L_4:
        /*001c*/ 	.word	index@(_Z16cuda_saxpy_mat_1ifPfS_)
        /*0020*/ 	.word	0x00000000
.L_5:


//--------------------- .nv.compat                --------------------------
	.section	.nv.compat,"",@"SHT_CUDA_COMPAT_INFO"
	.align	4
        /*0000*/ 	.byte	0x02, 0x09, 0x00, 0x00, 0x02, 0x02, 0x01, 0x00, 0x02, 0x05, 0x05, 0x00, 0x03, 0x07, 0x01, 0x01
        /*0010*/ 	.byte	0x02, 0x03, 0x00, 0x00, 0x02, 0x06, 0x01, 0x00, 0x04, 0x0b, 0x08, 0x00, 0x09, 0x00, 0x00, 0x00
        /*0020*/ 	.byte	0x00, 0x00, 0x00, 0x00


//--------------------- .nv.info._Z16cuda_saxpy_mat_1ifPfS_ --------------------------
	.section	.nv.info._Z16cuda_saxpy_mat_1ifPfS_,"",@"SHT_CUDA_INFO"
	.sectionflags	@""
	.align	4


	//----- nvinfo : EIATTR_CUDA_API_VERSION
	.align		4
        /*0000*/ 	.byte	0x04, 0x37
        /*0002*/ 	.short	(.L_7 - .L_6)
.L_6:
        /*0004*/ 	.word	0x00000082


	//----- nvinfo : EIATTR_KPARAM_INFO
	.align		4
.L_7:
        /*0008*/ 	.byte	0x04, 0x17
        /*000a*/ 	.short	(.L_9 - .L_8)
.L_8:
        /*000c*/ 	.word	0x00000000
        /*0010*/ 	.short	0x0003
        /*0012*/ 	.short	0x0010
        /*0014*/ 	.byte	0x00, 0xf5, 0x21, 0x00


	//----- nvinfo : EIATTR_KPARAM_INFO
	.align		4
.L_9:
        /*0018*/ 	.byte	0x04, 0x17
        /*001a*/ 	.short	(.L_11 - .L_10)
.L_10:
        /*001c*/ 	.word	0x00000000
        /*0020*/ 	.short	0x0002
        /*0022*/ 	.short	0x0008
        /*0024*/ 	.byte	0x00, 0xf5, 0x21, 0x00


	//----- nvinfo : EIATTR_KPARAM_INFO
	.align		4
.L_11:
        /*0028*/ 	.byte	0x04, 0x17
        /*002a*/ 	.short	(.L_13 - .L_12)
.L_12:
        /*002c*/ 	.word	0x00000000
        /*0030*/ 	.short	0x0001
        /*0032*/ 	.short	0x0004
        /*0034*/ 	.byte	0x00, 0xf0, 0x11, 0x00


	//----- nvinfo : EIATTR_KPARAM_INFO
	.align		4
.L_13:
        /*0038*/ 	.byte	0x04, 0x17
        /*003a*/ 	.short	(.L_15 - .L_14)
.L_14:
        /*003c*/ 	.word	0x00000000
        /*0040*/ 	.short	0x0000
        /*0042*/ 	.short	0x0000
        /*0044*/ 	.byte	0x00, 0xf0, 0x11, 0x00


	//----- nvinfo : EIATTR_SPARSE_MMA_MASK
	.align		4
.L_15:
        /*0048*/ 	.byte	0x03, 0x50
        /*004a*/ 	.short	0x0000


	//----- nvinfo : EIATTR_MAXREG_COUNT
	.align		4
        /*004c*/ 	.byte	0x03, 0x1b
        /*004e*/ 	.short	0x00ff


	//----- nvinfo : EIATTR_MERCURY_ISA_VERSION
	.align		4
        /*0050*/ 	.byte	0x03, 0x5f
        /*0052*/ 	.short	0x0101


	//----- nvinfo : EIATTR_VRC_CTA_INIT_COUNT
	.align		4
        /*0054*/ 	.byte	0x02, 0x4a
	.zero		1
	.zero		1


	//----- nvinfo : EIATTR_EXIT_INSTR_OFFSETS
	.align		4
        /*0058*/ 	.byte	0x04, 0x1c
        /*005a*/ 	.short	(.L_17 - .L_16)


	//   ....[0]....
.L_16:
        /*005c*/ 	.word	0x00000080


	//   ....[1]....
        /*0060*/ 	.word	0x00000130


	//----- nvinfo : EIATTR_CBANK_PARAM_SIZE
	.align		4
.L_17:
        /*0064*/ 	.byte	0x03, 0x19
        /*0066*/ 	.short	0x0018


	//----- nvinfo : EIATTR_PARAM_CBANK
	.align		4
        /*0068*/ 	.byte	0x04, 0x0a
        /*006a*/ 	.short	(.L_19 - .L_18)
	.align		4
.L_18:
        /*006c*/ 	.word	index@(.nv.constant0._Z16cuda_saxpy_mat_1ifPfS_)
        /*0070*/ 	.short	0x0380
        /*0072*/ 	.short	0x0018


	//----- nvinfo : EIATTR_SW_WAR
	.align		4
.L_19:
        /*0074*/ 	.byte	0x04, 0x36
        /*0076*/ 	.short	(.L_21 - .L_20)
.L_20:
        /*0078*/ 	.word	0x00000008
.L_21:


//--------------------- .nv.callgraph             --------------------------
	.section	.nv.callgraph,"",@"SHT_CUDA_CALLGRAPH"
	.align	4
	.sectionentsize	8
	.align		4
        /*0000*/ 	.word	0x00000000
	.align		4
        /*0004*/ 	.word	0xffffffff
	.align		4
        /*0008*/ 	.word	0x00000000
	.align		4
        /*000c*/ 	.word	0xfffffffe
	.align		4
        /*0010*/ 	.word	0x00000000
	.align		4
        /*0014*/ 	.word	0xfffffffd
	.align		4
        /*0018*/ 	.word	0x00000000
	.align		4
        /*001c*/ 	.word	0xfffffffc


//--------------------- .text._Z16cuda_saxpy_mat_1ifPfS_ --------------------------
	.section	.text._Z16cuda_saxpy_mat_1ifPfS_,"ax",@progbits
	.align	128
        .global         _Z16cuda_saxpy_mat_1ifPfS_
        .type           _Z16cuda_saxpy_mat_1ifPfS_,@function
        .size           _Z16cuda_saxpy_mat_1ifPfS_,(.L_x_1 - _Z16cuda_saxpy_mat_1ifPfS_)
        .other          _Z16cuda_saxpy_mat_1ifPfS_,@"STO_CUDA_ENTRY STV_DEFAULT"
_Z16cuda_saxpy_mat_1ifPfS_:
.text._Z16cuda_saxpy_mat_1ifPfS_:
[----:B------:R-:W-:Y:S01]  /*0000*/  LDC R1, c[0x0][0x37c] ;  /* 0x0000df00ff017b82 */ /* 0x000fe20000000800 */
[----:B------:R-:W0:Y:S07]  /*0010*/  S2R R0, SR_TID.X ;  /* 0x0000000000007919 */ /* 0x000e2e0000002100 */
[----:B------:R-:W0:Y:S01]  /*0020*/  S2UR UR5, SR_CTAID.X ;  /* 0x00000000000579c3 */ /* 0x000e220000002500 */
[----:B------:R-:W1:Y:S07]  /*0030*/  LDCU UR4, c[0x0][0x380] ;  /* 0x00007000ff0477ac */ /* 0x000e6e0008000800 */
[----:B------:R-:W0:Y:S01]  /*0040*/  LDC R7, c[0x0][0x360] ;  /* 0x0000d800ff077b82 */ /* 0x000e220000000800 */
[----:B-1----:R-:W-:Y:S01]  /*0050*/  UIMAD UR4, UR4, UR4, URZ ;  /* 0x00000004040472a4 */ /* 0x002fe2000f8e02ff */
[----:B0-----:R-:W-:-:S05]  /*0060*/  IMAD R7, R7, UR5, R0 ;  /* 0x0000000507077c24 */ /* 0x001fca000f8e0200 */
[----:B------:R-:W-:-:S13]  /*0070*/  ISETP.GE.AND P0, PT, R7, UR4, PT ;  /* 0x0000000407007c0c */ /* 0x000fda000bf06270 */
[----:B------:R-:W-:Y:S05]  /*0080*/  @P0 EXIT ;  /* 0x000000000000094d */ /* 0x000fea0003800000 */
[----:B------:R-:W0:Y:S01]  /*0090*/  LDC.64 R2, c[0x0][0x388] ;  /* 0x0000e200ff027b82 */ /* 0x000e220000000a00 */
[----:B------:R-:W1:Y:S01]  /*00a0*/  LDCU.64 UR4, c[0x0][0x358] ;  /* 0x00006b00ff0477ac */ /* 0x000e620008000a00 */
[----:B------:R-:W2:Y:S06]  /*00b0*/  LDCU UR6, c[0x0][0x384] ;  /* 0x00007080ff0677ac */ /* 0x000eac0008000800 */
[----:B------:R-:W3:Y:S01]  /*00c0*/  LDC.64 R4, c[0x0][0x390] ;  /* 0x0000e400ff047b82 */ /* 0x000ee20000000a00 */
[----:B0-----:R-:W-:-:S06]  /*00d0*/  IMAD.WIDE R2, R7, 0x4, R2 ;  /* 0x0000000407027825 */ /* 0x001fcc00078e0202 */
[----:B-1----:R-:W2:Y:S01]  /*00e0*/  LDG.E R2, desc[UR4][R2.64] ;  /* 0x0000000402027981 */ /* 0x002ea2000c1e1900 */
[----:B---3--:R-:W-:-:S05]  /*00f0*/  IMAD.WIDE R4, R7, 0x4, R4 ;  /* 0x0000000407047825 */ /* 0x008fca00078e0204 */
[----:B------:R-:W2:Y:S02]  /*0100*/  LDG.E R7, desc[UR4][R4.64] ;  /* 0x0000000404077981 */ /* 0x000ea4000c1e1900 */
[----:B--2---:R-:W-:-:S05]  /*0110*/  FFMA R7, R2, UR6, R7 ;  /* 0x0000000602077c23 */ /* 0x004fca0008000007 */
[----:B------:R-:W-:Y:S01]  /*0120*/  STG.E desc[UR4][R4.64], R7 ;  /* 0x0000000704007986 */ /* 0x000fe2000c101904 */
[----:B------:R-:W-:Y:S05]  /*0130*/  EXIT ;  /* 0x000000000000794d */ /* 0x000fea0003800000 */
.L_x_0:
[----:B------:R-:W-:-:S00]  /*0140*/  BRA `(.L_x_0) ;  /* 0xfffffffc00fc7947 */ /* 0x000fc0000383ffff */
[----:B------:R-:W-:-:S00]  /*0150*/  NOP ;  /* 0x0000000000007918 */ /* 0x000fc00000000000 */
        /* <DEDUP_REMOVED lines=10> */
.L_x_1:


//--------------------- .nv.shared.reserved.0     --------------------------
	.section	.nv.shared.reserved.0,"aw",@nobits
	.weak		__nv_reservedSMEM_offset_0_alias
	.size		__nv_reservedSMEM_offset_0_alias, 0, 64
	.other		__nv_reservedSMEM_offset_0_alias,@"STO_CUDA_RESERVED_SHARED STV_DEFAULT"
__nv_reservedSMEM_offset_0_alias:
	.zero		0
	.zero		64


//--------------------- .nv.constant0._Z16cuda_saxpy_mat_1ifPfS_ --------------------------
	.section	.nv.constant0._Z16cuda_saxpy_mat_1ifPfS_,"a",@progbits
	.sectionflags	@""
	.align	4
.nv.constant0._Z16cuda_saxpy_mat_1ifPfS_:
	.zero		920


//--------------------- SYMBOLS --------------------------

	.type		.nv.reservedSmem.offset0,@object
	.size		.nv.reservedSmem.offset0,0x4
